	.headerflags	@"EF_CUDA_TEXMODE_UNIFIED EF_CUDA_64BIT_ADDRESS EF_CUDA_ACCELERATORS EF_CUDA_SM90 EF_CUDA_VIRTUAL_SM(EF_CUDA_SM90)"
	.elftype	@"ET_EXEC"


//--------------------- .nv.info                  --------------------------
	.section	.nv.info,"",@"SHT_CUDA_INFO"
	.align	4


	//----- nvinfo : EIATTR_REGCOUNT
	.align		4
        /*0000*/ 	.byte	0x04, 0x2f
        /*0002*/ 	.short	(.L_1 - .L_0)
	.align		4
.L_0:
        /*0004*/ 	.word	index@(triton_poi_fused_sum_2)
        /*0008*/ 	.word	0x00000017


	//----- nvinfo : EIATTR_MIN_STACK_SIZE
	.align		4
.L_1:
        /*000c*/ 	.byte	0x04, 0x12
        /*000e*/ 	.short	(.L_3 - .L_2)
	.align		4
.L_2:
        /*0010*/ 	.word	index@(triton_poi_fused_sum_2)
        /*0014*/ 	.word	0x00000000


	//----- nvinfo : EIATTR_FRAME_SIZE
	.align		4
.L_3:
        /*0018*/ 	.byte	0x04, 0x11
        /*001a*/ 	.short	(.L_5 - .L_4)
	.align		4
.L_4:
        /*001c*/ 	.word	index@(triton_poi_fused_sum_2)
        /*0020*/ 	.word	0x00000000


	//----- nvinfo : EIATTR_MIN_STACK_SIZE
	.align		4
.L_5:
        /*0024*/ 	.byte	0x04, 0x12
        /*0026*/ 	.short	(.L_7 - .L_6)
	.align		4
.L_6:
        /*0028*/ 	.word	index@(triton_poi_fused_sum_2)
        /*002c*/ 	.word	0x00000000
.L_7:


//--------------------- .nv.info.triton_poi_fused_sum_2 --------------------------
	.section	.nv.info.triton_poi_fused_sum_2,"",@"SHT_CUDA_INFO"
	.sectionflags	@""
	.align	4


	//----- nvinfo : EIATTR_CUDA_API_VERSION
	.align		4
        /*0000*/ 	.byte	0x04, 0x37
        /*0002*/ 	.short	(.L_9 - .L_8)
.L_8:
        /*0004*/ 	.word	0x0000007c


	//----- nvinfo : EIATTR_KPARAM_INFO
	.align		4
.L_9:
        /*0008*/ 	.byte	0x04, 0x17
        /*000a*/ 	.short	(.L_11 - .L_10)
.L_10:
        /*000c*/ 	.word	0x00000000
        /*0010*/ 	.short	0x0003
        /*0012*/ 	.short	0x0018
        /*0014*/ 	.byte	0x00, 0xf0, 0x11, 0x00


	//----- nvinfo : EIATTR_KPARAM_INFO
	.align		4
.L_11:
        /*0018*/ 	.byte	0x04, 0x17
        /*001a*/ 	.short	(.L_13 - .L_12)
.L_12:
        /*001c*/ 	.word	0x00000000
        /*0020*/ 	.short	0x0002
        /*0022*/ 	.short	0x0010
        /*0024*/ 	.byte	0x00, 0xf4, 0x21, 0x00


	//----- nvinfo : EIATTR_KPARAM_INFO
	.align		4
.L_13:
        /*0028*/ 	.byte	0x04, 0x17
        /*002a*/ 	.short	(.L_15 - .L_14)
.L_14:
        /*002c*/ 	.word	0x00000000
        /*0030*/ 	.short	0x0001
        /*0032*/ 	.short	0x0008
        /*0034*/ 	.byte	0x00, 0xf4, 0x21, 0x00


	//----- nvinfo : EIATTR_KPARAM_INFO
	.align		4
.L_15:
        /*0038*/ 	.byte	0x04, 0x17
        /*003a*/ 	.short	(.L_17 - .L_16)
.L_16:
        /*003c*/ 	.word	0x00000000
        /*0040*/ 	.short	0x0000
        /*0042*/ 	.short	0x0000
        /*0044*/ 	.byte	0x00, 0xf4, 0x21, 0x00


	//----- nvinfo : EIATTR_SPARSE_MMA_MASK
	.align		4
.L_17:
        /*0048*/ 	.byte	0x03, 0x50
        /*004a*/ 	.short	0x0000


	//----- nvinfo : EIATTR_MAXREG_COUNT
	.align		4
        /*004c*/ 	.byte	0x03, 0x1b
        /*004e*/ 	.short	0x00ff


	//----- nvinfo : EIATTR_EXIT_INSTR_OFFSETS
	.align		4
        /*0050*/ 	.byte	0x04, 0x1c
        /*0052*/ 	.short	(.L_19 - .L_18)


	//   ....[0]....
.L_18:
        /*0054*/ 	.word	0x000005e0


	//   ....[1]....
        /*0058*/ 	.word	0x00000600


	//----- nvinfo : EIATTR_REQNTID
	.align		4
.L_19:
        /*005c*/ 	.byte	0x04, 0x10
        /*005e*/ 	.short	(.L_21 - .L_20)
.L_20:
        /*0060*/ 	.word	0x00000020
        /*0064*/ 	.word	0x00000001
        /*0068*/ 	.word	0x00000001


	//----- nvinfo : EIATTR_CBANK_PARAM_SIZE
	.align		4
.L_21:
        /*006c*/ 	.byte	0x03, 0x19
        /*006e*/ 	.short	0x001c


	//----- nvinfo : EIATTR_PARAM_CBANK
	.align		4
        /*0070*/ 	.byte	0x04, 0x0a
        /*0072*/ 	.short	(.L_23 - .L_22)
	.align		4
.L_22:
        /*0074*/ 	.word	index@(.nv.constant0.triton_poi_fused_sum_2)
        /*0078*/ 	.short	0x0210
        /*007a*/ 	.short	0x001c


	//----- nvinfo : EIATTR_SW_WAR
	.align		4
.L_23:
        /*007c*/ 	.byte	0x04, 0x36
        /*007e*/ 	.short	(.L_25 - .L_24)
.L_24:
        /*0080*/ 	.word	0x00000008
.L_25:


//--------------------- .nv.callgraph             --------------------------
	.section	.nv.callgraph,"",@"SHT_CUDA_CALLGRAPH"
	.align	4
	.sectionentsize	8
	.align		4
        /*0000*/ 	.word	0x00000000
	.align		4
        /*0004*/ 	.word	0xffffffff
	.align		4
        /*0008*/ 	.word	0x00000000
	.align		4
        /*000c*/ 	.word	0xfffffffe
	.align		4
        /*0010*/ 	.word	0x00000000
	.align		4
        /*0014*/ 	.word	0xfffffffd
	.align		4
        /*0018*/ 	.word	0x00000000
	.align		4
        /*001c*/ 	.word	0xfffffffc


//--------------------- .text.triton_poi_fused_sum_2 --------------------------
	.section	.text.triton_poi_fused_sum_2,"ax",@progbits
	.align	128
        .global         triton_poi_fused_sum_2
        .type           triton_poi_fused_sum_2,@function
        .size           triton_poi_fused_sum_2,(.L_x_1 - triton_poi_fused_sum_2)
        .other          triton_poi_fused_sum_2,@"STO_CUDA_ENTRY STV_DEFAULT"
triton_poi_fused_sum_2:
.text.triton_poi_fused_sum_2:
[----:B------:R-:W0:Y:S01]  /*0000*/  LDC R1, c[0x0][0x28] ;  /* 0x00000a00ff017b82 */ /* 0x000e220000000800 */
[----:B------:R-:W1:Y:S07]  /*0010*/  S2R R20, SR_TID.X ;  /* 0x0000000000147919 */ /* 0x000e6e0000002100 */
[----:B------:R-:W2:Y:S01]  /*0020*/  LDC.64 R2, c[0x0][0x210] ;  /* 0x00008400ff027b82 */ /* 0x000ea20000000a00 */
[----:B------:R-:W-:Y:S01]  /*0030*/  HFMA2.MMA R10, -RZ, RZ, 0, 0 ;  /* 0x00000000ff0a7435 */ /* 0x000fe200000001ff */
[----:B------:R-:W-:Y:S01]  /*0040*/  ULDC.64 UR4, c[0x0][0x208] ;  /* 0x0000820000047ab9 */ /* 0x000fe20000000a00 */
[----:B------:R-:W3:Y:S01]  /*0050*/  S2R R11, SR_CTAID.X ;  /* 0x00000000000b7919 */ /* 0x000ee20000002500 */
[----:B------:R-:W-:-:S02]  /*0060*/  MOV R12, RZ ;  /* 0x000000ff000c7202 */ /* 0x000fc40000000f00 */
[----:B------:R-:W-:Y:S01]  /*0070*/  CS2R R14, SRZ ;  /* 0x00000000000e7805 */ /* 0x000fe2000001ff00 */
[----:B------:R-:W-:Y:S01]  /*0080*/  HFMA2.MMA R16, -RZ, RZ, 0, 0 ;  /* 0x00000000ff107435 */ /* 0x000fe200000001ff */
[----:B------:R-:W4:Y:S01]  /*0090*/  LDC.64 R8, c[0x0][0x218] ;  /* 0x00008600ff087b82 */ /* 0x000f220000000a00 */
[----:B-1----:R-:W-:-:S04]  /*00a0*/  LOP3.LUT R0, R20, 0xf, RZ, 0xc0, !PT ;  /* 0x0000000f14007812 */ /* 0x002fc800078ec0ff */
[----:B---3--:R-:W-:-:S04]  /*00b0*/  LEA R11, R11, R0, 0x4 ;  /* 0x000000000b0b7211 */ /* 0x008fc800078e20ff */
[----:B------:R-:W-:Y:S02]  /*00c0*/  SHF.R.S32.HI R0, RZ, 0x1f, R11 ;  /* 0x0000001fff007819 */ /* 0x000fe4000001140b */
[----:B------:R-:W-:Y:S02]  /*00d0*/  ISETP.GE.AND P0, PT, R11, 0x10, PT ;  /* 0x000000100b00780c */ /* 0x000fe40003f06270 */
[----:B------:R-:W-:-:S04]  /*00e0*/  LEA.HI R0, R0, R11, RZ, 0x2 ;  /* 0x0000000b00007211 */ /* 0x000fc800078f10ff */
[----:B------:R-:W-:-:S05]  /*00f0*/  LOP3.LUT R4, R0, 0xfffffffc, RZ, 0xc0, !PT ;  /* 0xfffffffc00047812 */ /* 0x000fca00078ec0ff */
[----:B--2---:R-:W-:-:S05]  /*0100*/  IMAD.WIDE R2, R4, 0x4, R2 ;  /* 0x0000000404027825 */ /* 0x004fca00078e0202 */
[----:B------:R-:W2:Y:S04]  /*0110*/  @!P0 LDG.E.EL R10, desc[UR4][R2.64] ;  /* 0x00000004020a8981 */ /* 0x000ea8000c2e1900 */
[----:B------:R-:W3:Y:S04]  /*0120*/  @!P0 LDG.E.EL R12, desc[UR4][R2.64+0x4] ;  /* 0x00000404020c8981 */ /* 0x000ee8000c2e1900 */
[----:B------:R-:W5:Y:S04]  /*0130*/  @!P0 LDG.E.EL R15, desc[UR4][R2.64+0x8] ;  /* 0x00000804020f8981 */ /* 0x000f68000c2e1900 */
[----:B------:R1:W5:Y:S01]  /*0140*/  @!P0 LDG.E.EL R16, desc[UR4][R2.64+0xc] ;  /* 0x00000c0402108981 */ /* 0x000362000c2e1900 */
[----:B------:R-:W-:-:S04]  /*0150*/  SHF.L.U32 R0, R0, 0x2, RZ ;  /* 0x0000000200007819 */ /* 0x000fc800000006ff */
[----:B------:R-:W-:-:S04]  /*0160*/  LOP3.LUT R0, R0, 0xfffffff0, RZ, 0xc0, !PT ;  /* 0xfffffff000007812 */ /* 0x000fc800078ec0ff */
[----:B------:R-:W-:Y:S02]  /*0170*/  IADD3 R13, R0, R11, -R4 ;  /* 0x0000000b000d7210 */ /* 0x000fe40007ffe804 */
[----:B------:R-:W-:Y:S02]  /*0180*/  MOV R0, RZ ;  /* 0x000000ff00007202 */ /* 0x000fe40000000f00 */
[----:B------:R-:W-:Y:S01]  /*0190*/  IADD3 R7, R13, 0x4, RZ ;  /* 0x000000040d077810 */ /* 0x000fe20007ffe0ff */
[----:B----4-:R-:W-:Y:S01]  /*01a0*/  IMAD.WIDE R4, R13, 0x4, R8 ;  /* 0x000000040d047825 */ /* 0x010fe200078e0208 */
[----:B------:R-:W-:-:S03]  /*01b0*/  IADD3 R17, R13, 0x8, RZ ;  /* 0x000000080d117810 */ /* 0x000fc60007ffe0ff */
[--C-:B------:R-:W-:Y:S01]  /*01c0*/  IMAD.WIDE R6, R7, 0x4, R8.reuse ;  /* 0x0000000407067825 */ /* 0x100fe200078e0208 */
[----:B------:R-:W-:Y:S01]  /*01d0*/  IADD3 R19, R13, 0xc, RZ ;  /* 0x0000000c0d137810 */ /* 0x000fe20007ffe0ff */
[----:B------:R-:W-:Y:S01]  /*01e0*/  HFMA2.MMA R13, -RZ, RZ, 0, 0 ;  /* 0x00000000ff0d7435 */ /* 0x000fe200000001ff */
[----:B------:R-:W4:Y:S01]  /*01f0*/  @!P0 LDG.E R0, desc[UR4][R4.64] ;  /* 0x0000000404008981 */ /* 0x000f22000c1e1900 */
[----:B-1----:R-:W-:-:S03]  /*0200*/  IMAD.WIDE R2, R17, 0x4, R8 ;  /* 0x0000000411027825 */ /* 0x002fc600078e0208 */
[----:B------:R-:W4:Y:S01]  /*0210*/  @!P0 LDG.E R14, desc[UR4][R6.64] ;  /* 0x00000004060e8981 */ /* 0x000f22000c1e1900 */
[----:B------:R-:W-:Y:S01]  /*0220*/  MOV R17, RZ ;  /* 0x000000ff00117202 */ /* 0x000fe20000000f00 */
[----:B------:R-:W-:-:S03]  /*0230*/  IMAD.WIDE R8, R19, 0x4, R8 ;  /* 0x0000000413087825 */ /* 0x000fc600078e0208 */
[----:B------:R1:W4:Y:S04]  /*0240*/  @!P0 LDG.E R13, desc[UR4][R2.64] ;  /* 0x00000004020d8981 */ /* 0x000328000c1e1900 */
[----:B------:R2:W4:Y:S01]  /*0250*/  @!P0 LDG.E R17, desc[UR4][R8.64] ;  /* 0x0000000408118981 */ /* 0x000522000c1e1900 */
[----:B01----:R-:W0:Y:S02]  /*0260*/  LDC.64 R2, c[0x0][0x220] ;  /* 0x00008800ff027b82 */ /* 0x003e240000000a00 */
[----:B0-----:R-:W-:-:S04]  /*0270*/  IMAD.WIDE R2, R11, 0x4, R2 ;  /* 0x000000040b027825 */ /* 0x001fc800078e0202 */
[----:B--2---:R-:W-:-:S04]  /*0280*/  FADD R10, R10, -R10 ;  /* 0x8000000a0a0a7221 */ /* 0x004fc80000000000 */
[----:B------:R-:W-:Y:S01]  /*0290*/  FMUL R10, R10, 1.4426950216293334961 ;  /* 0x3fb8aa3b0a0a7820 */ /* 0x000fe20000400000 */
[----:B---3--:R-:W-:-:S04]  /*02a0*/  FADD R12, R12, -R12 ;  /* 0x8000000c0c0c7221 */ /* 0x008fc80000000000 */
[----:B------:R-:W-:Y:S01]  /*02b0*/  FSETP.GEU.AND P0, PT, R10, -126, PT ;  /* 0xc2fc00000a00780b */ /* 0x000fe20003f0e000 */
[----:B------:R-:W-:Y:S01]  /*02c0*/  FMUL R12, R12, 1.4426950216293334961 ;  /* 0x3fb8aa3b0c0c7820 */ /* 0x000fe20000400000 */
[----:B-----5:R-:W-:Y:S01]  /*02d0*/  FADD R15, R15, -R15 ;  /* 0x8000000f0f0f7221 */ /* 0x020fe20000000000 */
[----:B------:R-:W-:-:S03]  /*02e0*/  FADD R16, R16, -R16 ;  /* 0x8000001010107221 */ /* 0x000fc60000000000 */
[----:B------:R-:W-:Y:S01]  /*02f0*/  FSETP.GEU.AND P1, PT, R12, -126, PT ;  /* 0xc2fc00000c00780b */ /* 0x000fe20003f2e000 */
[----:B------:R-:W-:Y:S01]  /*0300*/  FMUL R15, R15, 1.4426950216293334961 ;  /* 0x3fb8aa3b0f0f7820 */ /* 0x000fe20000400000 */
[----:B------:R-:W-:-:S04]  /*0310*/  FMUL R16, R16, 1.4426950216293334961 ;  /* 0x3fb8aa3b10107820 */ /* 0x000fc80000400000 */
[----:B------:R-:W-:Y:S01]  /*0320*/  FSETP.GEU.AND P3, PT, R15, -126, PT ;  /* 0xc2fc00000f00780b */ /* 0x000fe20003f6e000 */
[----:B------:R-:W-:Y:S01]  /*0330*/  @!P0 FMUL R10, R10, 0.5 ;  /* 0x3f0000000a0a8820 */ /* 0x000fe20000400000 */
[----:B------:R-:W-:-:S03]  /*0340*/  FSETP.GEU.AND P4, PT, R16, -126, PT ;  /* 0xc2fc00001000780b */ /* 0x000fc60003f8e000 */
[----:B------:R-:W0:Y:S02]  /*0350*/  MUFU.EX2 R4, R10 ;  /* 0x0000000a00047308 */ /* 0x000e240000000800 */
[----:B------:R-:W-:-:S06]  /*0360*/  @!P1 FMUL R12, R12, 0.5 ;  /* 0x3f0000000c0c9820 */ /* 0x000fcc0000400000 */
[----:B------:R-:W1:Y:S01]  /*0370*/  MUFU.EX2 R6, R12 ;  /* 0x0000000c00067308 */ /* 0x000e620000000800 */
[----:B------:R-:W-:Y:S01]  /*0380*/  @!P3 FMUL R15, R15, 0.5 ;  /* 0x3f0000000f0fb820 */ /* 0x000fe20000400000 */
[----:B------:R-:W-:Y:S01]  /*0390*/  @!P4 FMUL R16, R16, 0.5 ;  /* 0x3f0000001010c820 */ /* 0x000fe20000400000 */
[----:B0-----:R-:W-:-:S05]  /*03a0*/  @!P0 FMUL R4, R4, R4 ;  /* 0x0000000404048220 */ /* 0x001fca0000400000 */
[----:B------:R-:W0:Y:S01]  /*03b0*/  MUFU.EX2 R8, R15 ;  /* 0x0000000f00087308 */ /* 0x000e220000000800 */
[----:B------:R-:W-:-:S07]  /*03c0*/  FSETP.GT.AND P0, PT, R4, 8.50705917302346158658e+37, PT ;  /* 0x7e8000000400780b */ /* 0x000fce0003f04000 */
[----:B------:R-:W2:Y:S01]  /*03d0*/  MUFU.EX2 R18, R16 ;  /* 0x0000001000127308 */ /* 0x000ea20000000800 */
[----:B-1----:R-:W-:Y:S01]  /*03e0*/  @!P1 FMUL R6, R6, R6 ;  /* 0x0000000606069220 */ /* 0x002fe20000400000 */
[----:B------:R-:W-:-:S04]  /*03f0*/  FSETP.GEU.AND P1, PT, R4, 1.175494350822287508e-38, PT ;  /* 0x008000000400780b */ /* 0x000fc80003f2e000 */
[----:B------:R-:W-:Y:S01]  /*0400*/  FSETP.GT.AND P2, PT, R6, 8.50705917302346158658e+37, PT ;  /* 0x7e8000000600780b */ /* 0x000fe20003f44000 */
[----:B0-----:R-:W-:Y:S01]  /*0410*/  @!P3 FMUL R8, R8, R8 ;  /* 0x000000080808b220 */ /* 0x001fe20000400000 */
[----:B------:R-:W-:Y:S01]  /*0420*/  FSETP.GEU.AND P3, PT, R6, 1.175494350822287508e-38, PT ;  /* 0x008000000600780b */ /* 0x000fe20003f6e000 */
[----:B------:R-:W-:Y:S01]  /*0430*/  @P0 FMUL R4, R4, 0.25 ;  /* 0x3e80000004040820 */ /* 0x000fe20000400000 */
[----:B--2---:R-:W-:Y:S02]  /*0440*/  @!P4 FMUL R18, R18, R18 ;  /* 0x000000121212c220 */ /* 0x004fe40000400000 */
[----:B------:R-:W-:-:S03]  /*0450*/  FSETP.GT.AND P4, PT, R8, 8.50705917302346158658e+37, PT ;  /* 0x7e8000000800780b */ /* 0x000fc60003f84000 */
[----:B------:R-:W-:Y:S01]  /*0460*/  @!P1 FMUL R4, R4, 16777216 ;  /* 0x4b80000004049820 */ /* 0x000fe20000400000 */
[----:B------:R-:W-:-:S03]  /*0470*/  FSETP.GEU.AND P0, PT, R8, 1.175494350822287508e-38, PT ;  /* 0x008000000800780b */ /* 0x000fc60003f0e000 */
[----:B------:R-:W-:Y:S01]  /*0480*/  @P2 FMUL R6, R6, 0.25 ;  /* 0x3e80000006062820 */ /* 0x000fe20000400000 */
[C---:B------:R-:W-:Y:S02]  /*0490*/  FSETP.GT.AND P1, PT, R18.reuse, 8.50705917302346158658e+37, PT ;  /* 0x7e8000001200780b */ /* 0x040fe40003f24000 */
[----:B------:R-:W-:Y:S01]  /*04a0*/  FSETP.GEU.AND P2, PT, R18, 1.175494350822287508e-38, PT ;  /* 0x008000001200780b */ /* 0x000fe20003f4e000 */
[----:B------:R-:W-:-:S04]  /*04b0*/  @!P3 FMUL R6, R6, 16777216 ;  /* 0x4b8000000606b820 */ /* 0x000fc80000400000 */
[----:B------:R-:W0:Y:S01]  /*04c0*/  MUFU.RCP R7, R6 ;  /* 0x0000000600077308 */ /* 0x000e220000001000 */
[----:B------:R-:W-:-:S04]  /*04d0*/  @P4 FMUL R8, R8, 0.25 ;  /* 0x3e80000008084820 */ /* 0x000fc80000400000 */
[----:B------:R-:W-:Y:S01]  /*04e0*/  @!P0 FMUL R8, R8, 16777216 ;  /* 0x4b80000008088820 */ /* 0x000fe20000400000 */
[----:B------:R-:W-:Y:S02]  /*04f0*/  @P1 FMUL R18, R18, 0.25 ;  /* 0x3e80000012121820 */ /* 0x000fe40000400000 */
[----:B------:R-:W1:Y:S02]  /*0500*/  MUFU.RCP R5, R4 ;  /* 0x0000000400057308 */ /* 0x000e640000001000 */
[----:B------:R-:W-:Y:S01]  /*0510*/  @!P2 FMUL R18, R18, 16777216 ;  /* 0x4b8000001212a820 */ /* 0x000fe20000400000 */
[----:B------:R-:W-:-:S05]  /*0520*/  LOP3.LUT P0, RZ, R20, 0x10, RZ, 0xc0, !PT ;  /* 0x0000001014ff7812 */ /* 0x000fca000780c0ff */
[----:B------:R-:W2:Y:S01]  /*0530*/  MUFU.RCP R9, R8 ;  /* 0x0000000800097308 */ /* 0x000ea20000001000 */
[----:B0-----:R-:W-:Y:S01]  /*0540*/  FMUL R7, R6, R7 ;  /* 0x0000000706077220 */ /* 0x001fe20000400000 */
[----:B------:R-:W-:-:S06]  /*0550*/  ISETP.LT.AND P0, PT, R11, 0x10, !P0 ;  /* 0x000000100b00780c */ /* 0x000fcc0004701270 */
[----:B------:R-:W0:Y:S01]  /*0560*/  MUFU.RCP R15, R18 ;  /* 0x00000012000f7308 */ /* 0x000e220000001000 */
[----:B-1----:R-:W-:Y:S01]  /*0570*/  FMUL R5, R4, R5 ;  /* 0x0000000504057220 */ /* 0x002fe20000400000 */
[----:B----4-:R-:W-:-:S04]  /*0580*/  FMUL R14, R7, R14 ;  /* 0x0000000e070e7220 */ /* 0x010fc80000400000 */
[----:B------:R-:W-:Y:S01]  /*0590*/  FFMA R0, R5, R0, R14 ;  /* 0x0000000005007223 */ /* 0x000fe2000000000e */
[----:B--2---:R-:W-:-:S04]  /*05a0*/  FMUL R9, R8, R9 ;  /* 0x0000000908097220 */ /* 0x004fc80000400000 */
[----:B------:R-:W-:Y:S01]  /*05b0*/  FFMA R0, R9, R13, R0 ;  /* 0x0000000d09007223 */ /* 0x000fe20000000000 */
[----:B0-----:R-:W-:-:S04]  /*05c0*/  FMUL R15, R18, R15 ;  /* 0x0000000f120f7220 */ /* 0x001fc80000400000 */
[----:B------:R-:W-:Y:S01]  /*05d0*/  FFMA R15, R15, R17, R0 ;  /* 0x000000110f0f7223 */ /* 0x000fe20000000000 */
[----:B------:R-:W-:Y:S06]  /*05e0*/  @!P0 EXIT ;  /* 0x000000000000894d */ /* 0x000fec0003800000 */
[----:B------:R-:W-:Y:S01]  /*05f0*/  STG.E desc[UR4][R2.64], R15 ;  /* 0x0000000f02007986 */ /* 0x000fe2000c101904 */
[----:B------:R-:W-:Y:S05]  /*0600*/  EXIT ;  /* 0x000000000000794d */ /* 0x000fea0003800000 */
.L_x_0:
[----:B------:R-:W-:-:S00]  /*0610*/  BRA `(.L_x_0) ;  /* 0xfffffffc00fc7947 */ /* 0x000fc0000383ffff */
[----:B------:R-:W-:-:S00]  /*0620*/  NOP ;  /* 0x0000000000007918 */ /* 0x000fc00000000000 */
        /* <DEDUP_REMOVED lines=13> */
.L_x_1:


//--------------------- .nv.constant0.triton_poi_fused_sum_2 --------------------------
	.section	.nv.constant0.triton_poi_fused_sum_2,"a",@progbits
	.sectionflags	@""
	.align	4
.nv.constant0.triton_poi_fused_sum_2:
	.zero		556
